	.headerflags	@"EF_CUDA_TEXMODE_UNIFIED EF_CUDA_64BIT_ADDRESS EF_CUDA_ACCELERATORS EF_CUDA_SM90 EF_CUDA_VIRTUAL_SM(EF_CUDA_SM90)"
	.elftype	@"ET_EXEC"


//--------------------- .nv.info                  --------------------------
	.section	.nv.info,"",@"SHT_CUDA_INFO"
	.align	4


	//----- nvinfo : EIATTR_REGCOUNT
	.align		4
        /*0000*/ 	.byte	0x04, 0x2f
        /*0002*/ 	.short	(.L_1 - .L_0)
	.align		4
.L_0:
        /*0004*/ 	.word	index@(triton_poi_fused_convolution_11)
        /*0008*/ 	.word	0x0000000e


	//----- nvinfo : EIATTR_MIN_STACK_SIZE
	.align		4
.L_1:
        /*000c*/ 	.byte	0x04, 0x12
        /*000e*/ 	.short	(.L_3 - .L_2)
	.align		4
.L_2:
        /*0010*/ 	.word	index@(triton_poi_fused_convolution_11)
        /*0014*/ 	.word	0x00000000


	//----- nvinfo : EIATTR_FRAME_SIZE
	.align		4
.L_3:
        /*0018*/ 	.byte	0x04, 0x11
        /*001a*/ 	.short	(.L_5 - .L_4)
	.align		4
.L_4:
        /*001c*/ 	.word	index@(triton_poi_fused_convolution_11)
        /*0020*/ 	.word	0x00000000


	//----- nvinfo : EIATTR_MIN_STACK_SIZE
	.align		4
.L_5:
        /*0024*/ 	.byte	0x04, 0x12
        /*0026*/ 	.short	(.L_7 - .L_6)
	.align		4
.L_6:
        /*0028*/ 	.word	index@(triton_poi_fused_convolution_11)
        /*002c*/ 	.word	0x00000000
.L_7:


//--------------------- .nv.info.triton_poi_fused_convolution_11 --------------------------
	.section	.nv.info.triton_poi_fused_convolution_11,"",@"SHT_CUDA_INFO"
	.sectionflags	@""
	.align	4


	//----- nvinfo : EIATTR_CUDA_API_VERSION
	.align		4
        /*0000*/ 	.byte	0x04, 0x37
        /*0002*/ 	.short	(.L_9 - .L_8)
.L_8:
        /*0004*/ 	.word	0x0000007c


	//----- nvinfo : EIATTR_KPARAM_INFO
	.align		4
.L_9:
        /*0008*/ 	.byte	0x04, 0x17
        /*000a*/ 	.short	(.L_11 - .L_10)
.L_10:
        /*000c*/ 	.word	0x00000000
        /*0010*/ 	.short	0x0002
        /*0012*/ 	.short	0x0010
        /*0014*/ 	.byte	0x00, 0xf0, 0x11, 0x00


	//----- nvinfo : EIATTR_KPARAM_INFO
	.align		4
.L_11:
        /*0018*/ 	.byte	0x04, 0x17
        /*001a*/ 	.short	(.L_13 - .L_12)
.L_12:
        /*001c*/ 	.word	0x00000000
        /*0020*/ 	.short	0x0001
        /*0022*/ 	.short	0x0008
        /*0024*/ 	.byte	0x00, 0xf4, 0x21, 0x00


	//----- nvinfo : EIATTR_KPARAM_INFO
	.align		4
.L_13:
        /*0028*/ 	.byte	0x04, 0x17
        /*002a*/ 	.short	(.L_15 - .L_14)
.L_14:
        /*002c*/ 	.word	0x00000000
        /*0030*/ 	.short	0x0000
        /*0032*/ 	.short	0x0000
        /*0034*/ 	.byte	0x00, 0xf4, 0x21, 0x00


	//----- nvinfo : EIATTR_SPARSE_MMA_MASK
	.align		4
.L_15:
        /*0038*/ 	.byte	0x03, 0x50
        /*003a*/ 	.short	0x0000


	//----- nvinfo : EIATTR_MAXREG_COUNT
	.align		4
        /*003c*/ 	.byte	0x03, 0x1b
        /*003e*/ 	.short	0x00ff


	//----- nvinfo : EIATTR_EXIT_INSTR_OFFSETS
	.align		4
        /*0040*/ 	.byte	0x04, 0x1c
        /*0042*/ 	.short	(.L_17 - .L_16)


	//   ....[0]....
.L_16:
        /*0044*/ 	.word	0x00000160


	//----- nvinfo : EIATTR_REQNTID
	.align		4
.L_17:
        /*0048*/ 	.byte	0x04, 0x10
        /*004a*/ 	.short	(.L_19 - .L_18)
.L_18:
        /*004c*/ 	.word	0x00000080
        /*0050*/ 	.word	0x00000001
        /*0054*/ 	.word	0x00000001


	//----- nvinfo : EIATTR_CBANK_PARAM_SIZE
	.align		4
.L_19:
        /*0058*/ 	.byte	0x03, 0x19
        /*005a*/ 	.short	0x0014


	//----- nvinfo : EIATTR_PARAM_CBANK
	.align		4
        /*005c*/ 	.byte	0x04, 0x0a
        /*005e*/ 	.short	(.L_21 - .L_20)
	.align		4
.L_20:
        /*0060*/ 	.word	index@(.nv.constant0.triton_poi_fused_convolution_11)
        /*0064*/ 	.short	0x0210
        /*0066*/ 	.short	0x0014


	//----- nvinfo : EIATTR_SW_WAR
	.align		4
.L_21:
        /*0068*/ 	.byte	0x04, 0x36
        /*006a*/ 	.short	(.L_23 - .L_22)
.L_22:
        /*006c*/ 	.word	0x00000008
.L_23:


//--------------------- .nv.callgraph             --------------------------
	.section	.nv.callgraph,"",@"SHT_CUDA_CALLGRAPH"
	.align	4
	.sectionentsize	8
	.align		4
        /*0000*/ 	.word	0x00000000
	.align		4
        /*0004*/ 	.word	0xffffffff
	.align		4
        /*0008*/ 	.word	0x00000000
	.align		4
        /*000c*/ 	.word	0xfffffffe
	.align		4
        /*0010*/ 	.word	0x00000000
	.align		4
        /*0014*/ 	.word	0xfffffffd
	.align		4
        /*0018*/ 	.word	0x00000000
	.align		4
        /*001c*/ 	.word	0xfffffffc


//--------------------- .text.triton_poi_fused_convolution_11 --------------------------
	.section	.text.triton_poi_fused_convolution_11,"ax",@progbits
	.align	128
        .global         triton_poi_fused_convolution_11
        .type           triton_poi_fused_convolution_11,@function
        .size           triton_poi_fused_convolution_11,(.L_x_1 - triton_poi_fused_convolution_11)
        .other          triton_poi_fused_convolution_11,@"STO_CUDA_ENTRY STV_DEFAULT"
triton_poi_fused_convolution_11:
.text.triton_poi_fused_convolution_11:
[----:B------:R-:W-:Y:S01]  /*0000*/  LDC R1, c[0x0][0x28] ;  /* 0x00000a00ff017b82 */ /* 0x000fe20000000800 */
[----:B------:R-:W1:Y:S07]  /*0010*/  S2R R0, SR_TID.X ;  /* 0x0000000000007919 */ /* 0x000e6e0000002100 */
[----:B------:R-:W2:Y:S01]  /*0020*/  LDC.64 R4, c[0x0][0x218] ;  /* 0x00008600ff047b82 */ /* 0x000ea20000000a00 */
[----:B------:R-:W-:Y:S01]  /*0030*/  ULDC.64 UR4, c[0x0][0x208] ;  /* 0x0000820000047ab9 */ /* 0x000fe20000000a00 */
[----:B------:R-:W3:Y:S06]  /*0040*/  S2R R7, SR_CTAID.X ;  /* 0x0000000000077919 */ /* 0x000eec0000002500 */
[----:B------:R-:W4:Y:S01]  /*0050*/  LDC.64 R2, c[0x0][0x210] ;  /* 0x00008400ff027b82 */ /* 0x000f220000000a00 */
[----:B-1----:R-:W-:-:S04]  /*0060*/  SHF.L.U32 R0, R0, 0x2, RZ ;  /* 0x0000000200007819 */ /* 0x002fc800000006ff */
[----:B------:R-:W-:-:S04]  /*0070*/  LOP3.LUT R0, R0, 0x1fc, RZ, 0xc0, !PT ;  /* 0x000001fc00007812 */ /* 0x000fc800078ec0ff */
[----:B---3--:R-:W-:-:S05]  /*0080*/  LEA R7, R7, R0, 0x9 ;  /* 0x0000000007077211 */ /* 0x008fca00078e48ff */
[----:B------:R-:W-:-:S04]  /*0090*/  IMAD.HI R0, R7, 0x2aaaaaab, RZ ;  /* 0x2aaaaaab07007827 */ /* 0x000fc800078e02ff */
[----:B----4-:R-:W-:Y:S01]  /*00a0*/  IMAD.WIDE R2, R7, 0x4, R2 ;  /* 0x0000000407027825 */ /* 0x010fe200078e0202 */
[----:B------:R-:W-:-:S04]  /*00b0*/  SHF.R.U32.HI R9, RZ, 0x1f, R0 ;  /* 0x0000001fff097819 */ /* 0x000fc80000011600 */
[----:B------:R-:W-:-:S05]  /*00c0*/  LEA.HI R0, R0, R9, RZ, 0x1b ;  /* 0x0000000900007211 */ /* 0x000fca00078fd8ff */
[----:B------:R-:W-:-:S04]  /*00d0*/  IMAD R9, R0, -0xc0, R7 ;  /* 0xffffff4000097824 */ /* 0x000fc800078e0207 */
[----:B--2---:R-:W-:Y:S02]  /*00e0*/  IMAD.WIDE R4, R9, 0x4, R4 ;  /* 0x0000000409047825 */ /* 0x004fe400078e0204 */
[----:B------:R-:W2:Y:S04]  /*00f0*/  LDG.E.128 R8, desc[UR4][R2.64] ;  /* 0x0000000402087981 */ /* 0x000ea8000c1e1d00 */
[----:B------:R-:W2:Y:S02]  /*0100*/  LDG.E.EL.128 R4, desc[UR4][R4.64] ;  /* 0x0000000404047981 */ /* 0x000ea4000c2e1d00 */
[----:B--2---:R-:W-:Y:S01]  /*0110*/  FADD R8, R8, R4 ;  /* 0x0000000408087221 */ /* 0x004fe20000000000 */
[----:B------:R-:W-:Y:S01]  /*0120*/  FADD R9, R9, R5 ;  /* 0x0000000509097221 */ /* 0x000fe20000000000 */
[----:B------:R-:W-:Y:S01]  /*0130*/  FADD R10, R10, R6 ;  /* 0x000000060a0a7221 */ /* 0x000fe20000000000 */
[----:B------:R-:W-:-:S05]  /*0140*/  FADD R11, R11, R7 ;  /* 0x000000070b0b7221 */ /* 0x000fca0000000000 */
[----:B------:R-:W-:Y:S01]  /*0150*/  STG.E.128 desc[UR4][R2.64], R8 ;  /* 0x0000000802007986 */ /* 0x000fe2000c101d04 */
[----:B------:R-:W-:Y:S05]  /*0160*/  EXIT ;  /* 0x000000000000794d */ /* 0x000fea0003800000 */
.L_x_0:
[----:B------:R-:W-:-:S00]  /*0170*/  BRA `(.L_x_0) ;  /* 0xfffffffc00fc7947 */ /* 0x000fc0000383ffff */
[----:B------:R-:W-:-:S00]  /*0180*/  NOP ;  /* 0x0000000000007918 */ /* 0x000fc00000000000 */
[----:B------:R-:W-:-:S00]  /*0190*/  NOP ;  /* 0x0000000000007918 */ /* 0x000fc00000000000 */
[----:B------:R-:W-:-:S00]  /*01a0*/  NOP ;  /* 0x0000000000007918 */ /* 0x000fc00000000000 */
[----:B------:R-:W-:-:S00]  /*01b0*/  NOP ;  /* 0x0000000000007918 */ /* 0x000fc00000000000 */
[----:B------:R-:W-:-:S00]  /*01c0*/  NOP ;  /* 0x0000000000007918 */ /* 0x000fc00000000000 */
[----:B------:R-:W-:-:S00]  /*01d0*/  NOP ;  /* 0x0000000000007918 */ /* 0x000fc00000000000 */
[----:B------:R-:W-:-:S00]  /*01e0*/  NOP ;  /* 0x0000000000007918 */ /* 0x000fc00000000000 */
[----:B------:R-:W-:-:S00]  /*01f0*/  NOP ;  /* 0x0000000000007918 */ /* 0x000fc00000000000 */
.L_x_1:


//--------------------- .nv.constant0.triton_poi_fused_convolution_11 --------------------------
	.section	.nv.constant0.triton_poi_fused_convolution_11,"a",@progbits
	.sectionflags	@""
	.align	4
.nv.constant0.triton_poi_fused_convolution_11:
	.zero		548
